	.headerflags	@"EF_CUDA_TEXMODE_UNIFIED EF_CUDA_64BIT_ADDRESS EF_CUDA_ACCELERATORS EF_CUDA_SM90 EF_CUDA_VIRTUAL_SM(EF_CUDA_SM90)"
	.elftype	@"ET_EXEC"


//--------------------- .nv.info                  --------------------------
	.section	.nv.info,"",@"SHT_CUDA_INFO"
	.align	4


	//----- nvinfo : EIATTR_REGCOUNT
	.align		4
        /*0000*/ 	.byte	0x04, 0x2f
        /*0002*/ 	.short	(.L_1 - .L_0)
	.align		4
.L_0:
        /*0004*/ 	.word	index@(triton_poi_fused__to_copy_add_arange_clamp_mul_sub_18)
        /*0008*/ 	.word	0x0000000c


	//----- nvinfo : EIATTR_MIN_STACK_SIZE
	.align		4
.L_1:
        /*000c*/ 	.byte	0x04, 0x12
        /*000e*/ 	.short	(.L_3 - .L_2)
	.align		4
.L_2:
        /*0010*/ 	.word	index@(triton_poi_fused__to_copy_add_arange_clamp_mul_sub_18)
        /*0014*/ 	.word	0x00000000


	//----- nvinfo : EIATTR_FRAME_SIZE
	.align		4
.L_3:
        /*0018*/ 	.byte	0x04, 0x11
        /*001a*/ 	.short	(.L_5 - .L_4)
	.align		4
.L_4:
        /*001c*/ 	.word	index@(triton_poi_fused__to_copy_add_arange_clamp_mul_sub_18)
        /*0020*/ 	.word	0x00000000


	//----- nvinfo : EIATTR_MIN_STACK_SIZE
	.align		4
.L_5:
        /*0024*/ 	.byte	0x04, 0x12
        /*0026*/ 	.short	(.L_7 - .L_6)
	.align		4
.L_6:
        /*0028*/ 	.word	index@(triton_poi_fused__to_copy_add_arange_clamp_mul_sub_18)
        /*002c*/ 	.word	0x00000000
.L_7:


//--------------------- .nv.info.triton_poi_fused__to_copy_add_arange_clamp_mul_sub_18 --------------------------
	.section	.nv.info.triton_poi_fused__to_copy_add_arange_clamp_mul_sub_18,"",@"SHT_CUDA_INFO"
	.sectionflags	@""
	.align	4


	//----- nvinfo : EIATTR_CUDA_API_VERSION
	.align		4
        /*0000*/ 	.byte	0x04, 0x37
        /*0002*/ 	.short	(.L_9 - .L_8)
.L_8:
        /*0004*/ 	.word	0x0000007c


	//----- nvinfo : EIATTR_KPARAM_INFO
	.align		4
.L_9:
        /*0008*/ 	.byte	0x04, 0x17
        /*000a*/ 	.short	(.L_11 - .L_10)
.L_10:
        /*000c*/ 	.word	0x00000000
        /*0010*/ 	.short	0x0001
        /*0012*/ 	.short	0x0008
        /*0014*/ 	.byte	0x00, 0xf0, 0x11, 0x00


	//----- nvinfo : EIATTR_KPARAM_INFO
	.align		4
.L_11:
        /*0018*/ 	.byte	0x04, 0x17
        /*001a*/ 	.short	(.L_13 - .L_12)
.L_12:
        /*001c*/ 	.word	0x00000000
        /*0020*/ 	.short	0x0000
        /*0022*/ 	.short	0x0000
        /*0024*/ 	.byte	0x00, 0xf4, 0x21, 0x00


	//----- nvinfo : EIATTR_SPARSE_MMA_MASK
	.align		4
.L_13:
        /*0028*/ 	.byte	0x03, 0x50
        /*002a*/ 	.short	0x0000


	//----- nvinfo : EIATTR_MAXREG_COUNT
	.align		4
        /*002c*/ 	.byte	0x03, 0x1b
        /*002e*/ 	.short	0x00ff


	//----- nvinfo : EIATTR_EXIT_INSTR_OFFSETS
	.align		4
        /*0030*/ 	.byte	0x04, 0x1c
        /*0032*/ 	.short	(.L_15 - .L_14)


	//   ....[0]....
.L_14:
        /*0034*/ 	.word	0x00000190


	//   ....[1]....
        /*0038*/ 	.word	0x000001c0


	//----- nvinfo : EIATTR_REQNTID
	.align		4
.L_15:
        /*003c*/ 	.byte	0x04, 0x10
        /*003e*/ 	.short	(.L_17 - .L_16)
.L_16:
        /*0040*/ 	.word	0x00000080
        /*0044*/ 	.word	0x00000001
        /*0048*/ 	.word	0x00000001


	//----- nvinfo : EIATTR_CBANK_PARAM_SIZE
	.align		4
.L_17:
        /*004c*/ 	.byte	0x03, 0x19
        /*004e*/ 	.short	0x000c


	//----- nvinfo : EIATTR_PARAM_CBANK
	.align		4
        /*0050*/ 	.byte	0x04, 0x0a
        /*0052*/ 	.short	(.L_19 - .L_18)
	.align		4
.L_18:
        /*0054*/ 	.word	index@(.nv.constant0.triton_poi_fused__to_copy_add_arange_clamp_mul_sub_18)
        /*0058*/ 	.short	0x0210
        /*005a*/ 	.short	0x000c


	//----- nvinfo : EIATTR_SW_WAR
	.align		4
.L_19:
        /*005c*/ 	.byte	0x04, 0x36
        /*005e*/ 	.short	(.L_21 - .L_20)
.L_20:
        /*0060*/ 	.word	0x00000008
.L_21:


//--------------------- .nv.callgraph             --------------------------
	.section	.nv.callgraph,"",@"SHT_CUDA_CALLGRAPH"
	.align	4
	.sectionentsize	8
	.align		4
        /*0000*/ 	.word	0x00000000
	.align		4
        /*0004*/ 	.word	0xffffffff
	.align		4
        /*0008*/ 	.word	0x00000000
	.align		4
        /*000c*/ 	.word	0xfffffffe
	.align		4
        /*0010*/ 	.word	0x00000000
	.align		4
        /*0014*/ 	.word	0xfffffffd
	.align		4
        /*0018*/ 	.word	0x00000000
	.align		4
        /*001c*/ 	.word	0xfffffffc


//--------------------- .text.triton_poi_fused__to_copy_add_arange_clamp_mul_sub_18 --------------------------
	.section	.text.triton_poi_fused__to_copy_add_arange_clamp_mul_sub_18,"ax",@progbits
	.align	128
        .global         triton_poi_fused__to_copy_add_arange_clamp_mul_sub_18
        .type           triton_poi_fused__to_copy_add_arange_clamp_mul_sub_18,@function
        .size           triton_poi_fused__to_copy_add_arange_clamp_mul_sub_18,(.L_x_1 - triton_poi_fused__to_copy_add_arange_clamp_mul_sub_18)
        .other          triton_poi_fused__to_copy_add_arange_clamp_mul_sub_18,@"STO_CUDA_ENTRY STV_DEFAULT"
triton_poi_fused__to_copy_add_arange_clamp_mul_sub_18:
.text.triton_poi_fused__to_copy_add_arange_clamp_mul_sub_18:
[----:B------:R-:W0:Y:S02]  /*0000*/  LDC R1, c[0x0][0x28] ;  /* 0x00000a00ff017b82 */ /* 0x000e240000000800 */
[----:B------:R-:W1:Y:S01]  /*0010*/  S2R R0, SR_TID.X ;  /* 0x0000000000007919 */ /* 0x000e620000002100 */
[----:B------:R-:W-:Y:S01]  /*0020*/  HFMA2.MMA R3, -RZ, RZ, 1.625, 0 ;  /* 0x3e800000ff037435 */ /* 0x000fe200000001ff */
[----:B------:R-:W2:Y:S01]  /*0030*/  S2R R5, SR_CTAID.X ;  /* 0x0000000000057919 */ /* 0x000ea20000002500 */
[----:B-1----:R-:W-:-:S05]  /*0040*/  IMAD.SHL.U32 R0, R0, 0x2, RZ ;  /* 0x0000000200007824 */ /* 0x002fca00078e00ff */
[----:B------:R-:W-:-:S05]  /*0050*/  LOP3.LUT R0, R0, 0xfe, RZ, 0xc0, !PT ;  /* 0x000000fe00007812 */ /* 0x000fca00078ec0ff */
[----:B--2---:R-:W-:-:S05]  /*0060*/  IMAD R5, R5, 0x100, R0 ;  /* 0x0000010005057824 */ /* 0x004fca00078e0200 */
[----:B------:R-:W-:Y:S02]  /*0070*/  IADD3 R0, R5, 0x1, RZ ;  /* 0x0000000105007810 */ /* 0x000fe40007ffe0ff */
[----:B------:R-:W-:Y:S02]  /*0080*/  I2FP.F32.S32 R2, R5 ;  /* 0x0000000500027245 */ /* 0x000fe40000201400 */
[----:B------:R-:W-:Y:S02]  /*0090*/  I2FP.F32.S32 R0, R0 ;  /* 0x0000000000007245 */ /* 0x000fe40000201400 */
[----:B------:R-:W-:Y:S01]  /*00a0*/  ISETP.GE.AND P0, PT, R5, 0x400, PT ;  /* 0x000004000500780c */ /* 0x000fe20003f06270 */
[----:B------:R-:W-:Y:S02]  /*00b0*/  FADD R2, R2, 0.5 ;  /* 0x3f00000002027421 */ /* 0x000fe40000000000 */
[----:B------:R-:W-:Y:S02]  /*00c0*/  FADD R0, R0, 0.5 ;  /* 0x3f00000000007421 */ /* 0x000fe40000000000 */
[----:B------:R-:W-:-:S02]  /*00d0*/  FFMA R2, R2, R3, -0.5 ;  /* 0xbf00000002027423 */ /* 0x000fc40000000003 */
[----:B------:R-:W-:-:S03]  /*00e0*/  FFMA R0, R0, R3, -0.5 ;  /* 0xbf00000000007423 */ /* 0x000fc60000000003 */
[----:B------:R-:W-:Y:S02]  /*00f0*/  FMNMX R4, RZ, R2, !PT ;  /* 0x00000002ff047209 */ /* 0x000fe40007800000 */
[----:B------:R-:W1:Y:S01]  /*0100*/  LDC.64 R2, c[0x0][0x210] ;  /* 0x00008400ff027b82 */ /* 0x000e620000000a00 */
[----:B------:R-:W-:Y:S01]  /*0110*/  FMNMX R0, RZ, R0, !PT ;  /* 0x00000000ff007209 */ /* 0x000fe20007800000 */
[----:B------:R-:W2:Y:S08]  /*0120*/  F2I.TRUNC.NTZ R6, R4 ;  /* 0x0000000400067305 */ /* 0x000eb0000020f100 */
[----:B------:R-:W3:Y:S01]  /*0130*/  F2I.TRUNC.NTZ R7, R0 ;  /* 0x0000000000077305 */ /* 0x000ee2000020f100 */
[----:B--2---:R-:W-:-:S05]  /*0140*/  I2FP.F32.S32 R9, R6 ;  /* 0x0000000600097245 */ /* 0x004fca0000201400 */
[----:B------:R-:W-:Y:S01]  /*0150*/  FADD.SAT R6, R4, -R9 ;  /* 0x8000000904067221 */ /* 0x000fe20000002000 */
[----:B-1----:R-:W-:Y:S01]  /*0160*/  IMAD.WIDE R2, R5, 0x4, R2 ;  /* 0x0000000405027825 */ /* 0x002fe200078e0202 */
[----:B---3--:R-:W-:-:S05]  /*0170*/  I2FP.F32.S32 R7, R7 ;  /* 0x0000000700077245 */ /* 0x008fca0000201400 */
[----:B------:R-:W-:Y:S01]  /*0180*/  FADD.SAT R7, R0, -R7 ;  /* 0x8000000700077221 */ /* 0x000fe20000002000 */
[----:B------:R-:W-:Y:S06]  /*0190*/  @P0 EXIT ;  /* 0x000000000000094d */ /* 0x000fec0003800000 */
[----:B------:R-:W-:Y:S02]  /*01a0*/  ULDC.64 UR4, c[0x0][0x208] ;  /* 0x0000820000047ab9 */ /* 0x000fe40000000a00 */
[----:B------:R-:W-:Y:S01]  /*01b0*/  STG.E.64 desc[UR4][R2.64], R6 ;  /* 0x0000000602007986 */ /* 0x000fe2000c101b04 */
[----:B------:R-:W-:Y:S05]  /*01c0*/  EXIT ;  /* 0x000000000000794d */ /* 0x000fea0003800000 */
.L_x_0:
[----:B------:R-:W-:-:S00]  /*01d0*/  BRA `(.L_x_0) ;  /* 0xfffffffc00fc7947 */ /* 0x000fc0000383ffff */
[----:B------:R-:W-:-:S00]  /*01e0*/  NOP ;  /* 0x0000000000007918 */ /* 0x000fc00000000000 */
        /* <DEDUP_REMOVED lines=9> */
.L_x_1:


//--------------------- .nv.constant0.triton_poi_fused__to_copy_add_arange_clamp_mul_sub_18 --------------------------
	.section	.nv.constant0.triton_poi_fused__to_copy_add_arange_clamp_mul_sub_18,"a",@progbits
	.sectionflags	@""
	.align	4
.nv.constant0.triton_poi_fused__to_copy_add_arange_clamp_mul_sub_18:
	.zero		540
